//
// Generated by NVIDIA NVVM Compiler
//
// Compiler Build ID: CL-36424714
// Cuda compilation tools, release 13.0, V13.0.88
// Based on NVVM 20.0.0
//

.version 9.0
.target sm_100
.address_size 64

	// .globl	_Z7kernel3PdS_iiii
// _ZZ7kernel3PdS_iiiiE1w has been demoted

.visible .entry _Z7kernel3PdS_iiii(
	.param .u64 .ptr .align 1 _Z7kernel3PdS_iiii_param_0,
	.param .u64 .ptr .align 1 _Z7kernel3PdS_iiii_param_1,
	.param .u32 _Z7kernel3PdS_iiii_param_2,
	.param .u32 _Z7kernel3PdS_iiii_param_3,
	.param .u32 _Z7kernel3PdS_iiii_param_4,
	.param .u32 _Z7kernel3PdS_iiii_param_5
)
{
	.reg .pred 	%p<7>;
	.reg .b32 	%r<29>;
	.reg .b64 	%rd<11>;
	.reg .b64 	%fd<7>;
	// demoted variable
	.shared .align 8 .b8 _ZZ7kernel3PdS_iiiiE1w[128];
	ld.param.u64 	%rd1, [_Z7kernel3PdS_iiii_param_0];
	ld.param.u64 	%rd2, [_Z7kernel3PdS_iiii_param_1];
	ld.param.u32 	%r6, [_Z7kernel3PdS_iiii_param_3];
	ld.param.u32 	%r7, [_Z7kernel3PdS_iiii_param_4];
	ld.param.u32 	%r8, [_Z7kernel3PdS_iiii_param_5];
	mov.u32 	%r10, %ntid.x;
	mov.u32 	%r11, %ctaid.x;
	mov.u32 	%r1, %tid.x;
	mad.lo.s32 	%r2, %r10, %r11, %r1;
	mov.u32 	%r12, %ctaid.y;
	mov.u32 	%r13, %ntid.y;
	mul.lo.s32 	%r3, %r12, %r13;
	mov.u32 	%r4, %tid.y;
	add.s32 	%r5, %r3, %r4;
	setp.eq.s32 	%p1, %r5, %r6;
	add.s32 	%r14, %r8, 1;
	max.s32 	%r15, %r2, %r5;
	setp.gt.s32 	%p2, %r15, %r14;
	or.pred  	%p3, %p1, %p2;
	@%p3 bra 	$L__BB0_4;
	setp.ne.s32 	%p4, %r4, 0;
	setp.gt.u32 	%p5, %r1, 15;
	or.pred  	%p6, %p4, %p5;
	@%p6 bra 	$L__BB0_3;
	add.s32 	%r18, %r3, %r1;
	cvta.to.global.u64 	%rd3, %rd2;
	mul.wide.u32 	%rd4, %r18, 8;
	add.s64 	%rd5, %rd3, %rd4;
	ld.global.f64 	%fd1, [%rd5];
	shl.b32 	%r19, %r1, 3;
	mov.u32 	%r20, _ZZ7kernel3PdS_iiiiE1w;
	add.s32 	%r21, %r20, %r19;
	st.shared.f64 	[%r21], %fd1;
$L__BB0_3:
	cvta.to.global.u64 	%rd6, %rd1;
	bar.sync 	0;
	mad.lo.s32 	%r22, %r5, %r7, %r5;
	add.s32 	%r23, %r22, %r2;
	mul.wide.s32 	%rd7, %r23, 8;
	add.s64 	%rd8, %rd6, %rd7;
	ld.global.f64 	%fd2, [%rd8];
	shl.b32 	%r24, %r4, 3;
	mov.u32 	%r25, _ZZ7kernel3PdS_iiiiE1w;
	add.s32 	%r26, %r25, %r24;
	ld.shared.f64 	%fd3, [%r26];
	mad.lo.s32 	%r27, %r6, %r7, %r6;
	add.s32 	%r28, %r27, %r2;
	mul.wide.s32 	%rd9, %r28, 8;
	add.s64 	%rd10, %rd6, %rd9;
	ld.global.f64 	%fd4, [%rd10];
	mul.f64 	%fd5, %fd3, %fd4;
	sub.f64 	%fd6, %fd2, %fd5;
	st.global.f64 	[%rd8], %fd6;
$L__BB0_4:
	ret;

}


// ===== COMPILED SASS (sm_100) =====

	.target	sm_100

	.elftype	@"ET_EXEC"


//--------------------- .note.nv.tkinfo           --------------------------
	.section	.note.nv.tkinfo,"",@"SHT_NOTE"
	.sectionflags	@"SHF_NOTE_NV_TKINFO"
	.tkinfo
        /*0018*/ 	.word	0x00000002
        /*0030*/ 	.string	""
        /*0030*/ 	.string	"ptxas"
        /*0030*/ 	.string	"Cuda compilation tools, release 13.0, V13.0.88"
        /*0030*/ 	.string	"Build cuda_13.0.r13.0/compiler.36424714_0"
        /*0030*/ 	.string	"-arch sm_100 -m 64 "



//--------------------- .note.nv.cuinfo           --------------------------
	.section	.note.nv.cuinfo,"",@"SHT_NOTE"
	.sectionflags	@"SHF_NOTE_NV_CUINFO"
        /*0018*/ 	.short	0x0002
        /*001a*/ 	.short	0x0064
        /*001c*/ 	.short	0x0082
	.zero		2


//--------------------- .nv.info                  --------------------------
	.section	.nv.info,"",@"SHT_CUDA_INFO"
	.align	4


	//----- nvinfo : EIATTR_REGCOUNT
	.align		4
        /*0000*/ 	.byte	0x04, 0x2f
        /*0002*/ 	.short	(.L_1 - .L_0)
	.align		4
.L_0:
        /*0004*/ 	.word	index@(_Z7kernel3PdS_iiii)
        /*0008*/ 	.word	0x00000010


	//----- nvinfo : EIATTR_FRAME_SIZE
	.align		4
.L_1:
        /*000c*/ 	.byte	0x04, 0x11
        /*000e*/ 	.short	(.L_3 - .L_2)
	.align		4
.L_2:
        /*0010*/ 	.word	index@(_Z7kernel3PdS_iiii)
        /*0014*/ 	.word	0x00000000


	//----- nvinfo : EIATTR_MIN_STACK_SIZE
	.align		4
.L_3:
        /*0018*/ 	.byte	0x04, 0x12
        /*001a*/ 	.short	(.L_5 - .L_4)
	.align		4
.L_4:
        /*001c*/ 	.word	index@(_Z7kernel3PdS_iiii)
        /*0020*/ 	.word	0x00000000
.L_5:


//--------------------- .nv.compat                --------------------------
	.section	.nv.compat,"",@"SHT_CUDA_COMPAT_INFO"
	.align	4
        /*0000*/ 	.byte	0x02, 0x09, 0x00, 0x00, 0x02, 0x02, 0x01, 0x00, 0x02, 0x05, 0x05, 0x00, 0x03, 0x07, 0x01, 0x01
        /*0010*/ 	.byte	0x02, 0x03, 0x00, 0x00, 0x02, 0x06, 0x01, 0x00, 0x04, 0x0b, 0x08, 0x00, 0x01, 0x00, 0x00, 0x00
        /*0020*/ 	.byte	0x00, 0x00, 0x00, 0x00


//--------------------- .nv.info._Z7kernel3PdS_iiii --------------------------
	.section	.nv.info._Z7kernel3PdS_iiii,"",@"SHT_CUDA_INFO"
	.sectionflags	@""
	.align	4


	//----- nvinfo : EIATTR_CUDA_API_VERSION
	.align		4
        /*0000*/ 	.byte	0x04, 0x37
        /*0002*/ 	.short	(.L_7 - .L_6)
.L_6:
        /*0004*/ 	.word	0x00000082


	//----- nvinfo : EIATTR_KPARAM_INFO
	.align		4
.L_7:
        /*0008*/ 	.byte	0x04, 0x17
        /*000a*/ 	.short	(.L_9 - .L_8)
.L_8:
        /*000c*/ 	.word	0x00000000
        /*0010*/ 	.short	0x0005
        /*0012*/ 	.short	0x001c
        /*0014*/ 	.byte	0x00, 0xf0, 0x11, 0x00


	//----- nvinfo : EIATTR_KPARAM_INFO
	.align		4
.L_9:
        /*0018*/ 	.byte	0x04, 0x17
        /*001a*/ 	.short	(.L_11 - .L_10)
.L_10:
        /*001c*/ 	.word	0x00000000
        /*0020*/ 	.short	0x0004
        /*0022*/ 	.short	0x0018
        /*0024*/ 	.byte	0x00, 0xf0, 0x11, 0x00


	//----- nvinfo : EIATTR_KPARAM_INFO
	.align		4
.L_11:
        /*0028*/ 	.byte	0x04, 0x17
        /*002a*/ 	.short	(.L_13 - .L_12)
.L_12:
        /*002c*/ 	.word	0x00000000
        /*0030*/ 	.short	0x0003
        /*0032*/ 	.short	0x0014
        /*0034*/ 	.byte	0x00, 0xf0, 0x11, 0x00


	//----- nvinfo : EIATTR_KPARAM_INFO
	.align		4
.L_13:
        /*0038*/ 	.byte	0x04, 0x17
        /*003a*/ 	.short	(.L_15 - .L_14)
.L_14:
        /*003c*/ 	.word	0x00000000
        /*0040*/ 	.short	0x0002
        /*0042*/ 	.short	0x0010
        /*0044*/ 	.byte	0x00, 0xf0, 0x11, 0x00


	//----- nvinfo : EIATTR_KPARAM_INFO
	.align		4
.L_15:
        /*0048*/ 	.byte	0x04, 0x17
        /*004a*/ 	.short	(.L_17 - .L_16)
.L_16:
        /*004c*/ 	.word	0x00000000
        /*0050*/ 	.short	0x0001
        /*0052*/ 	.short	0x0008
        /*0054*/ 	.byte	0x00, 0xf5, 0x21, 0x00


	//----- nvinfo : EIATTR_KPARAM_INFO
	.align		4
.L_17:
        /*0058*/ 	.byte	0x04, 0x17
        /*005a*/ 	.short	(.L_19 - .L_18)
.L_18:
        /*005c*/ 	.word	0x00000000
        /*0060*/ 	.short	0x0000
        /*0062*/ 	.short	0x0000
        /*0064*/ 	.byte	0x00, 0xf5, 0x21, 0x00


	//----- nvinfo : EIATTR_SPARSE_MMA_MASK
	.align		4
.L_19:
        /*0068*/ 	.byte	0x03, 0x50
        /*006a*/ 	.short	0x0000


	//----- nvinfo : EIATTR_MAXREG_COUNT
	.align		4
        /*006c*/ 	.byte	0x03, 0x1b
        /*006e*/ 	.short	0x00ff


	//----- nvinfo : EIATTR_NUM_BARRIERS
	.align		4
        /*0070*/ 	.byte	0x02, 0x4c
        /*0072*/ 	.byte	0x01
	.zero		1


	//----- nvinfo : EIATTR_MERCURY_ISA_VERSION
	.align		4
        /*0074*/ 	.byte	0x03, 0x5f
        /*0076*/ 	.short	0x0101


	//----- nvinfo : EIATTR_VRC_CTA_INIT_COUNT
	.align		4
        /*0078*/ 	.byte	0x02, 0x4a
	.zero		1
	.zero		1


	//----- nvinfo : EIATTR_EXIT_INSTR_OFFSETS
	.align		4
        /*007c*/ 	.byte	0x04, 0x1c
        /*007e*/ 	.short	(.L_21 - .L_20)


	//   ....[0]....
.L_20:
        /*0080*/ 	.word	0x00000100


	//   ....[1]....
        /*0084*/ 	.word	0x000002c0


	//----- nvinfo : EIATTR_CBANK_PARAM_SIZE
	.align		4
.L_21:
        /*0088*/ 	.byte	0x03, 0x19
        /*008a*/ 	.short	0x0020


	//----- nvinfo : EIATTR_PARAM_CBANK
	.align		4
        /*008c*/ 	.byte	0x04, 0x0a
        /*008e*/ 	.short	(.L_23 - .L_22)
	.align		4
.L_22:
        /*0090*/ 	.word	index@(.nv.constant0._Z7kernel3PdS_iiii)
        /*0094*/ 	.short	0x0380
        /*0096*/ 	.short	0x0020


	//----- nvinfo : EIATTR_SW_WAR
	.align		4
.L_23:
        /*0098*/ 	.byte	0x04, 0x36
        /*009a*/ 	.short	(.L_25 - .L_24)
.L_24:
        /*009c*/ 	.word	0x00000008
.L_25:


//--------------------- .nv.callgraph             --------------------------
	.section	.nv.callgraph,"",@"SHT_CUDA_CALLGRAPH"
	.align	4
	.sectionentsize	8
	.align		4
        /*0000*/ 	.word	0x00000000
	.align		4
        /*0004*/ 	.word	0xffffffff
	.align		4
        /*0008*/ 	.word	0x00000000
	.align		4
        /*000c*/ 	.word	0xfffffffe
	.align		4
        /*0010*/ 	.word	0x00000000
	.align		4
        /*0014*/ 	.word	0xfffffffd
	.align		4
        /*0018*/ 	.word	0x00000000
	.align		4
        /*001c*/ 	.word	0xfffffffc


//--------------------- .text._Z7kernel3PdS_iiii  --------------------------
	.section	.text._Z7kernel3PdS_iiii,"ax",@progbits
	.align	128
        .global         _Z7kernel3PdS_iiii
        .type           _Z7kernel3PdS_iiii,@function
        .size           _Z7kernel3PdS_iiii,(.L_x_1 - _Z7kernel3PdS_iiii)
        .other          _Z7kernel3PdS_iiii,@"STO_CUDA_ENTRY STV_DEFAULT"
_Z7kernel3PdS_iiii:
.text._Z7kernel3PdS_iiii:
[----:B------:R-:W-:Y:S01]  /*0000*/  LDC R1, c[0x0][0x37c] ;  /* 0x0000df00ff017b82 */ /* 0x000fe20000000800 */
[----:B------:R-:W0:Y:S07]  /*0010*/  S2R R0, SR_CTAID.X ;  /* 0x0000000000007919 */ /* 0x000e2e0000002500 */
[----:B------:R-:W1:Y:S01]  /*0020*/  S2UR UR4, SR_CTAID.Y ;  /* 0x00000000000479c3 */ /* 0x000e620000002600 */
[----:B------:R-:W0:Y:S01]  /*0030*/  LDCU UR7, c[0x0][0x360] ;  /* 0x00006c00ff0777ac */ /* 0x000e220008000800 */
[----:B------:R-:W0:Y:S01]  /*0040*/  S2R R13, SR_TID.X ;  /* 0x00000000000d7919 */ /* 0x000e220000002100 */
[----:B------:R-:W1:Y:S01]  /*0050*/  LDCU UR5, c[0x0][0x364] ;  /* 0x00006c80ff0577ac */ /* 0x000e620008000800 */
[----:B------:R-:W2:Y:S01]  /*0060*/  S2R R8, SR_TID.Y ;  /* 0x0000000000087919 */ /* 0x000ea20000002200 */
[----:B------:R-:W3:Y:S01]  /*0070*/  LDCU UR6, c[0x0][0x39c] ;  /* 0x00007380ff0677ac */ /* 0x000ee20008000800 */
[----:B------:R-:W4:Y:S01]  /*0080*/  LDCU UR10, c[0x0][0x394] ;  /* 0x00007280ff0a77ac */ /* 0x000f220008000800 */
[----:B-1----:R-:W-:-:S02]  /*0090*/  UIMAD UR4, UR4, UR5, URZ ;  /* 0x00000005040472a4 */ /* 0x002fc4000f8e02ff */
[----:B---3--:R-:W-:Y:S01]  /*00a0*/  UIADD3 UR5, UPT, UPT, UR6, 0x1, URZ ;  /* 0x0000000106057890 */ /* 0x008fe2000fffe0ff */
[----:B0-----:R-:W-:-:S03]  /*00b0*/  IMAD R0, R0, UR7, R13 ;  /* 0x0000000700007c24 */ /* 0x001fc6000f8e020d */
[----:B--2---:R-:W-:-:S05]  /*00c0*/  VIADD R7, R8, UR4 ;  /* 0x0000000408077c36 */ /* 0x004fca0008000000 */
[----:B------:R-:W-:-:S04]  /*00d0*/  VIMNMX R2, PT, PT, R0, R7, !PT ;  /* 0x0000000700027248 */ /* 0x000fc80007fe0100 */
[----:B------:R-:W-:-:S04]  /*00e0*/  ISETP.GT.AND P0, PT, R2, UR5, PT ;  /* 0x0000000502007c0c */ /* 0x000fc8000bf04270 */
[----:B----4-:R-:W-:-:S13]  /*00f0*/  ISETP.EQ.OR P0, PT, R7, UR10, P0 ;  /* 0x0000000a07007c0c */ /* 0x010fda0008702670 */
[----:B------:R-:W-:Y:S05]  /*0100*/  @P0 EXIT ;  /* 0x000000000000094d */ /* 0x000fea0003800000 */
[C---:B------:R-:W-:Y:S01]  /*0110*/  ISETP.GT.U32.AND P0, PT, R13.reuse, 0xf, PT ;  /* 0x0000000f0d00780c */ /* 0x040fe20003f04070 */
[----:B------:R-:W0:Y:S03]  /*0120*/  LDCU.64 UR8, c[0x0][0x358] ;  /* 0x00006b00ff0877ac */ /* 0x000e260008000a00 */
[----:B------:R-:W-:Y:S01]  /*0130*/  ISETP.NE.OR P0, PT, R8, RZ, P0 ;  /* 0x000000ff0800720c */ /* 0x000fe20000705670 */
[----:B------:R-:W1:Y:S01]  /*0140*/  S2UR UR6, SR_CgaCtaId ;  /* 0x00000000000679c3 */ /* 0x000e620000008800 */
[----:B------:R-:W2:Y:S11]  /*0150*/  LDCU UR11, c[0x0][0x398] ;  /* 0x00007300ff0b77ac */ /* 0x000eb60008000800 */
[----:B------:R-:W3:Y:S01]  /*0160*/  @!P0 LDC.64 R2, c[0x0][0x388] ;  /* 0x0000e200ff028b82 */ /* 0x000ee20000000a00 */
[----:B------:R-:W-:-:S04]  /*0170*/  @!P0 VIADD R5, R13, UR4 ;  /* 0x000000040d058c36 */ /* 0x000fc80008000000 */
[----:B---3--:R-:W-:Y:S01]  /*0180*/  @!P0 IMAD.WIDE.U32 R2, R5, 0x8, R2 ;  /* 0x0000000805028825 */ /* 0x008fe200078e0002 */
[----:B------:R-:W-:Y:S02]  /*0190*/  UMOV UR5, 0x400 ;  /* 0x0000040000057882 */ /* 0x000fe40000000000 */
[----:B------:R-:W3:Y:S03]  /*01a0*/  LDC.64 R4, c[0x0][0x380] ;  /* 0x0000e000ff047b82 */ /* 0x000ee60000000a00 */
[----:B0-----:R-:W4:Y:S01]  /*01b0*/  @!P0 LDG.E.64 R2, desc[UR8][R2.64] ;  /* 0x0000000802028981 */ /* 0x001f22000c1e1b00 */
[----:B-1----:R-:W-:Y:S01]  /*01c0*/  ULEA UR5, UR6, UR5, 0x18 ;  /* 0x0000000506057291 */ /* 0x002fe2000f8ec0ff */
[----:B--2---:R-:W-:Y:S01]  /*01d0*/  IMAD R7, R7, UR11, R7 ;  /* 0x0000000b07077c24 */ /* 0x004fe2000f8e0207 */
[----:B------:R-:W-:-:S03]  /*01e0*/  UIMAD UR7, UR10, UR11, UR10 ;  /* 0x0000000b0a0772a4 */ /* 0x000fc6000f8e020a */
[C---:B------:R-:W-:Y:S01]  /*01f0*/  IMAD.IADD R7, R0.reuse, 0x1, R7 ;  /* 0x0000000100077824 */ /* 0x040fe200078e0207 */
[----:B------:R-:W-:Y:S02]  /*0200*/  @!P0 LEA R13, R13, UR5, 0x3 ;  /* 0x000000050d0d8c11 */ /* 0x000fe4000f8e18ff */
[----:B------:R-:W-:-:S05]  /*0210*/  IADD3 R11, PT, PT, R0, UR7, RZ ;  /* 0x00000007000b7c10 */ /* 0x000fca000fffe0ff */
[----:B---3--:R-:W-:-:S04]  /*0220*/  IMAD.WIDE R10, R11, 0x8, R4 ;  /* 0x000000080b0a7825 */ /* 0x008fc800078e0204 */
[----:B------:R-:W-:Y:S01]  /*0230*/  IMAD.WIDE R4, R7, 0x8, R4 ;  /* 0x0000000807047825 */ /* 0x000fe200078e0204 */
[----:B----4-:R-:W-:Y:S01]  /*0240*/  @!P0 STS.64 [R13], R2 ;  /* 0x000000020d008388 */ /* 0x010fe20000000a00 */
[----:B------:R-:W-:Y:S06]  /*0250*/  BAR.SYNC.DEFER_BLOCKING 0x0 ;  /* 0x0000000000007b1d */ /* 0x000fec0000010000 */
[----:B------:R-:W2:Y:S04]  /*0260*/  LDG.E.64 R10, desc[UR8][R10.64] ;  /* 0x000000080a0a7981 */ /* 0x000ea8000c1e1b00 */
[----:B------:R-:W2:Y:S01]  /*0270*/  LDG.E.64 R6, desc[UR8][R4.64] ;  /* 0x0000000804067981 */ /* 0x000ea2000c1e1b00 */
[----:B------:R-:W-:-:S06]  /*0280*/  LEA R8, R8, UR5, 0x3 ;  /* 0x0000000508087c11 */ /* 0x000fcc000f8e18ff */
[----:B------:R-:W2:Y:S02]  /*0290*/  LDS.64 R8, [R8] ;  /* 0x0000000008087984 */ /* 0x000ea40000000a00 */
[----:B--2---:R-:W-:-:S07]  /*02a0*/  DFMA R6, -R8, R10, R6 ;  /* 0x0000000a0806722b */ /* 0x004fce0000000106 */
[----:B------:R-:W-:Y:S01]  /*02b0*/  STG.E.64 desc[UR8][R4.64], R6 ;  /* 0x0000000604007986 */ /* 0x000fe2000c101b08 */
[----:B------:R-:W-:Y:S05]  /*02c0*/  EXIT ;  /* 0x000000000000794d */ /* 0x000fea0003800000 */
.L_x_0:
[----:B------:R-:W-:-:S00]  /*02d0*/  BRA `(.L_x_0) ;  /* 0xfffffffc00fc7947 */ /* 0x000fc0000383ffff */
[----:B------:R-:W-:-:S00]  /*02e0*/  NOP ;  /* 0x0000000000007918 */ /* 0x000fc00000000000 */
        /* <DEDUP_REMOVED lines=9> */
.L_x_1:


//--------------------- .nv.shared._Z7kernel3PdS_iiii --------------------------
	.section	.nv.shared._Z7kernel3PdS_iiii,"aw",@nobits
	.sectionflags	@""
	.align	8
.nv.shared._Z7kernel3PdS_iiii:
	.zero		1152


//--------------------- .nv.shared.reserved.0     --------------------------
	.section	.nv.shared.reserved.0,"aw",@nobits
	.weak		__nv_reservedSMEM_offset_0_alias
	.size		__nv_reservedSMEM_offset_0_alias, 0, 64
	.other		__nv_reservedSMEM_offset_0_alias,@"STO_CUDA_RESERVED_SHARED STV_DEFAULT"
__nv_reservedSMEM_offset_0_alias:
	.zero		0
	.zero		64


//--------------------- .nv.constant0._Z7kernel3PdS_iiii --------------------------
	.section	.nv.constant0._Z7kernel3PdS_iiii,"a",@progbits
	.sectionflags	@""
	.align	4
.nv.constant0._Z7kernel3PdS_iiii:
	.zero		928


//--------------------- SYMBOLS --------------------------

	.type		.nv.reservedSmem.offset0,@object
	.size		.nv.reservedSmem.offset0,0x4
	.type		.nv.reservedSmem.cap,@object
	.size		.nv.reservedSmem.cap,0x4
